	.headerflags	@"EF_CUDA_TEXMODE_UNIFIED EF_CUDA_64BIT_ADDRESS EF_CUDA_ACCELERATORS EF_CUDA_SM90 EF_CUDA_VIRTUAL_SM(EF_CUDA_SM90)"
	.elftype	@"ET_EXEC"


//--------------------- .nv.info                  --------------------------
	.section	.nv.info,"",@"SHT_CUDA_INFO"
	.align	4


	//----- nvinfo : EIATTR_REGCOUNT
	.align		4
        /*0000*/ 	.byte	0x04, 0x2f
        /*0002*/ 	.short	(.L_3 - .L_2)
	.align		4
.L_2:
        /*0004*/ 	.word	index@(triton_poi_fused__native_batch_norm_legit_no_training_add_convolution_div_relu_20)
        /*0008*/ 	.word	0x0000001b


	//----- nvinfo : EIATTR_MIN_STACK_SIZE
	.align		4
.L_3:
        /*000c*/ 	.byte	0x04, 0x12
        /*000e*/ 	.short	(.L_5 - .L_4)
	.align		4
.L_4:
        /*0010*/ 	.word	index@(triton_poi_fused__native_batch_norm_legit_no_training_add_convolution_div_relu_20)
        /*0014*/ 	.word	0x00000000


	//----- nvinfo : EIATTR_FRAME_SIZE
	.align		4
.L_5:
        /*0018*/ 	.byte	0x04, 0x11
        /*001a*/ 	.short	(.L_7 - .L_6)
	.align		4
.L_6:
        /*001c*/ 	.word	index@(triton_poi_fused__native_batch_norm_legit_no_training_add_convolution_div_relu_20)
        /*0020*/ 	.word	0x00000000


	//----- nvinfo : EIATTR_MIN_STACK_SIZE
	.align		4
.L_7:
        /*0024*/ 	.byte	0x04, 0x12
        /*0026*/ 	.short	(.L_9 - .L_8)
	.align		4
.L_8:
        /*0028*/ 	.word	index@(triton_poi_fused__native_batch_norm_legit_no_training_add_convolution_div_relu_20)
        /*002c*/ 	.word	0x00000000
.L_9:


//--------------------- .nv.info.triton_poi_fused__native_batch_norm_legit_no_training_add_convolution_div_relu_20 --------------------------
	.section	.nv.info.triton_poi_fused__native_batch_norm_legit_no_training_add_convolution_div_relu_20,"",@"SHT_CUDA_INFO"
	.sectionflags	@""
	.align	4


	//----- nvinfo : EIATTR_CUDA_API_VERSION
	.align		4
        /*0000*/ 	.byte	0x04, 0x37
        /*0002*/ 	.short	(.L_11 - .L_10)
.L_10:
        /*0004*/ 	.word	0x0000007c


	//----- nvinfo : EIATTR_KPARAM_INFO
	.align		4
.L_11:
        /*0008*/ 	.byte	0x04, 0x17
        /*000a*/ 	.short	(.L_13 - .L_12)
.L_12:
        /*000c*/ 	.word	0x00000000
        /*0010*/ 	.short	0x0008
        /*0012*/ 	.short	0x0040
        /*0014*/ 	.byte	0x00, 0xf0, 0x11, 0x00


	//----- nvinfo : EIATTR_KPARAM_INFO
	.align		4
.L_13:
        /*0018*/ 	.byte	0x04, 0x17
        /*001a*/ 	.short	(.L_15 - .L_14)
.L_14:
        /*001c*/ 	.word	0x00000000
        /*0020*/ 	.short	0x0007
        /*0022*/ 	.short	0x0038
        /*0024*/ 	.byte	0x00, 0xf4, 0x21, 0x00


	//----- nvinfo : EIATTR_KPARAM_INFO
	.align		4
.L_15:
        /*0028*/ 	.byte	0x04, 0x17
        /*002a*/ 	.short	(.L_17 - .L_16)
.L_16:
        /*002c*/ 	.word	0x00000000
        /*0030*/ 	.short	0x0006
        /*0032*/ 	.short	0x0030
        /*0034*/ 	.byte	0x00, 0xf4, 0x21, 0x00


	//----- nvinfo : EIATTR_KPARAM_INFO
	.align		4
.L_17:
        /*0038*/ 	.byte	0x04, 0x17
        /*003a*/ 	.short	(.L_19 - .L_18)
.L_18:
        /*003c*/ 	.word	0x00000000
        /*0040*/ 	.short	0x0005
        /*0042*/ 	.short	0x0028
        /*0044*/ 	.byte	0x00, 0xf4, 0x21, 0x00


	//----- nvinfo : EIATTR_KPARAM_INFO
	.align		4
.L_19:
        /*0048*/ 	.byte	0x04, 0x17
        /*004a*/ 	.short	(.L_21 - .L_20)
.L_20:
        /*004c*/ 	.word	0x00000000
        /*0050*/ 	.short	0x0004
        /*0052*/ 	.short	0x0020
        /*0054*/ 	.byte	0x00, 0xf4, 0x21, 0x00


	//----- nvinfo : EIATTR_KPARAM_INFO
	.align		4
.L_21:
        /*0058*/ 	.byte	0x04, 0x17
        /*005a*/ 	.short	(.L_23 - .L_22)
.L_22:
        /*005c*/ 	.word	0x00000000
        /*0060*/ 	.short	0x0003
        /*0062*/ 	.short	0x0018
        /*0064*/ 	.byte	0x00, 0xf4, 0x21, 0x00


	//----- nvinfo : EIATTR_KPARAM_INFO
	.align		4
.L_23:
        /*0068*/ 	.byte	0x04, 0x17
        /*006a*/ 	.short	(.L_25 - .L_24)
.L_24:
        /*006c*/ 	.word	0x00000000
        /*0070*/ 	.short	0x0002
        /*0072*/ 	.short	0x0010
        /*0074*/ 	.byte	0x00, 0xf4, 0x21, 0x00


	//----- nvinfo : EIATTR_KPARAM_INFO
	.align		4
.L_25:
        /*0078*/ 	.byte	0x04, 0x17
        /*007a*/ 	.short	(.L_27 - .L_26)
.L_26:
        /*007c*/ 	.word	0x00000000
        /*0080*/ 	.short	0x0001
        /*0082*/ 	.short	0x0008
        /*0084*/ 	.byte	0x00, 0xf4, 0x21, 0x00


	//----- nvinfo : EIATTR_KPARAM_INFO
	.align		4
.L_27:
        /*0088*/ 	.byte	0x04, 0x17
        /*008a*/ 	.short	(.L_29 - .L_28)
.L_28:
        /*008c*/ 	.word	0x00000000
        /*0090*/ 	.short	0x0000
        /*0092*/ 	.short	0x0000
        /*0094*/ 	.byte	0x00, 0xf4, 0x21, 0x00


	//----- nvinfo : EIATTR_SPARSE_MMA_MASK
	.align		4
.L_29:
        /*0098*/ 	.byte	0x03, 0x50
        /*009a*/ 	.short	0x0000


	//----- nvinfo : EIATTR_MAXREG_COUNT
	.align		4
        /*009c*/ 	.byte	0x03, 0x1b
        /*009e*/ 	.short	0x00ff


	//----- nvinfo : EIATTR_EXIT_INSTR_OFFSETS
	.align		4
        /*00a0*/ 	.byte	0x04, 0x1c
        /*00a2*/ 	.short	(.L_31 - .L_30)


	//   ....[0]....
.L_30:
        /*00a4*/ 	.word	0x00000520


	//----- nvinfo : EIATTR_REQNTID
	.align		4
.L_31:
        /*00a8*/ 	.byte	0x04, 0x10
        /*00aa*/ 	.short	(.L_33 - .L_32)
.L_32:
        /*00ac*/ 	.word	0x00000080
        /*00b0*/ 	.word	0x00000001
        /*00b4*/ 	.word	0x00000001


	//----- nvinfo : EIATTR_CBANK_PARAM_SIZE
	.align		4
.L_33:
        /*00b8*/ 	.byte	0x03, 0x19
        /*00ba*/ 	.short	0x0044


	//----- nvinfo : EIATTR_PARAM_CBANK
	.align		4
        /*00bc*/ 	.byte	0x04, 0x0a
        /*00be*/ 	.short	(.L_35 - .L_34)
	.align		4
.L_34:
        /*00c0*/ 	.word	index@(.nv.constant0.triton_poi_fused__native_batch_norm_legit_no_training_add_convolution_div_relu_20)
        /*00c4*/ 	.short	0x0210
        /*00c6*/ 	.short	0x0044


	//----- nvinfo : EIATTR_SW_WAR
	.align		4
.L_35:
        /*00c8*/ 	.byte	0x04, 0x36
        /*00ca*/ 	.short	(.L_37 - .L_36)
.L_36:
        /*00cc*/ 	.word	0x00000008
.L_37:


//--------------------- .nv.callgraph             --------------------------
	.section	.nv.callgraph,"",@"SHT_CUDA_CALLGRAPH"
	.align	4
	.sectionentsize	8
	.align		4
        /*0000*/ 	.word	0x00000000
	.align		4
        /*0004*/ 	.word	0xffffffff
	.align		4
        /*0008*/ 	.word	0x00000000
	.align		4
        /*000c*/ 	.word	0xfffffffe
	.align		4
        /*0010*/ 	.word	0x00000000
	.align		4
        /*0014*/ 	.word	0xfffffffd
	.align		4
        /*0018*/ 	.word	0x00000000
	.align		4
        /*001c*/ 	.word	0xfffffffc


//--------------------- .nv.constant4             --------------------------
	.section	.nv.constant4,"a",@progbits
	.align	8
	.align		8
.nv.constant4:
        /*0000*/ 	.dword	_$_str
	.align		8
        /*0008*/ 	.dword	_$_str_$_2


//--------------------- .text.triton_poi_fused__native_batch_norm_legit_no_training_add_convolution_div_relu_20 --------------------------
	.section	.text.triton_poi_fused__native_batch_norm_legit_no_training_add_convolution_div_relu_20,"ax",@progbits
	.align	128
        .global         triton_poi_fused__native_batch_norm_legit_no_training_add_convolution_div_relu_20
        .type           triton_poi_fused__native_batch_norm_legit_no_training_add_convolution_div_relu_20,@function
        .size           triton_poi_fused__native_batch_norm_legit_no_training_add_convolution_div_relu_20,(.L_x_1 - triton_poi_fused__native_batch_norm_legit_no_training_add_convolution_div_relu_20)
        .other          triton_poi_fused__native_batch_norm_legit_no_training_add_convolution_div_relu_20,@"STO_CUDA_ENTRY STV_DEFAULT"
triton_poi_fused__native_batch_norm_legit_no_training_add_convolution_div_relu_20:
.text.triton_poi_fused__native_batch_norm_legit_no_training_add_convolution_div_relu_20:
[----:B------:R-:W-:Y:S01]  /*0000*/  LDC R1, c[0x0][0x28] ;  /* 0x00000a00ff017b82 */ /* 0x000fe20000000800 */
[----:B------:R-:W1:Y:S07]  /*0010*/  S2R R0, SR_TID.X ;  /* 0x0000000000007919 */ /* 0x000e6e0000002100 */
[----:B------:R-:W2:Y:S01]  /*0020*/  LDC.64 R20, c[0x0][0x228] ;  /* 0x00008a00ff147b82 */ /* 0x000ea20000000a00 */
[----:B------:R-:W-:Y:S01]  /*0030*/  ULDC.64 UR4, c[0x0][0x208] ;  /* 0x0000820000047ab9 */ /* 0x000fe20000000a00 */
[----:B------:R-:W3:Y:S06]  /*0040*/  S2R R5, SR_CTAID.X ;  /* 0x0000000000057919 */ /* 0x000eec0000002500 */
[----:B------:R-:W4:Y:S08]  /*0050*/  LDC.64 R18, c[0x0][0x218] ;  /* 0x00008600ff127b82 */ /* 0x000f300000000a00 */
[----:B------:R-:W5:Y:S08]  /*0060*/  LDC.64 R22, c[0x0][0x220] ;  /* 0x00008800ff167b82 */ /* 0x000f700000000a00 */
[----:B------:R-:W4:Y:S01]  /*0070*/  LDC.64 R16, c[0x0][0x230] ;  /* 0x00008c00ff107b82 */ /* 0x000f220000000a00 */
[----:B-1----:R-:W-:-:S07]  /*0080*/  SHF.L.U32 R0, R0, 0x2, RZ ;  /* 0x0000000200007819 */ /* 0x002fce00000006ff */
[----:B------:R-:W1:Y:S01]  /*0090*/  LDC.64 R10, c[0x0][0x238] ;  /* 0x00008e00ff0a7b82 */ /* 0x000e620000000a00 */
[----:B---3--:R-:W-:Y:S02]  /*00a0*/  SHF.R.S32.HI R3, RZ, 0x16, R5 ;  /* 0x00000016ff037819 */ /* 0x008fe40000011405 */
[----:B------:R-:W-:Y:S02]  /*00b0*/  LOP3.LUT R0, R0, 0x1fc, RZ, 0xc0, !PT ;  /* 0x000001fc00007812 */ /* 0x000fe400078ec0ff */
[----:B------:R-:W-:-:S03]  /*00c0*/  SGXT R3, R3, 0x1 ;  /* 0x000000010303781a */ /* 0x000fc60000000200 */
[----:B------:R-:W3:Y:S01]  /*00d0*/  LDC.64 R8, c[0x0][0x240] ;  /* 0x00009000ff087b82 */ /* 0x000ee20000000a00 */
[----:B------:R-:W-:-:S04]  /*00e0*/  LEA R0, R5, R0, 0x9 ;  /* 0x0000000005007211 */ /* 0x000fc800078e48ff */
[----:B------:R-:W-:-:S04]  /*00f0*/  LEA.HI R3, R3, R0, RZ, 0xc ;  /* 0x0000000003037211 */ /* 0x000fc800078f60ff */
[----:B------:R-:W-:-:S04]  /*0100*/  SHF.R.S32.HI R3, RZ, 0xc, R3 ;  /* 0x0000000cff037819 */ /* 0x000fc80000011403 */
[----:B------:R-:W-:-:S04]  /*0110*/  LEA.HI R2, R3, R3, RZ, 0x2 ;  /* 0x0000000303027211 */ /* 0x000fc800078f10ff */
[----:B------:R-:W-:-:S04]  /*0120*/  LOP3.LUT R2, R2, 0xfffffffc, RZ, 0xc0, !PT ;  /* 0xfffffffc02027812 */ /* 0x000fc800078ec0ff */
[----:B------:R-:W-:Y:S02]  /*0130*/  IADD3 R15, R3, -R2, RZ ;  /* 0x80000002030f7210 */ /* 0x000fe40007ffe0ff */
[----:B------:R-:W1:Y:S03]  /*0140*/  LDC.64 R2, c[0x0][0x210] ;  /* 0x00008400ff027b82 */ /* 0x000e660000000a00 */
[----:B--2---:R-:W-:-:S05]  /*0150*/  IMAD.WIDE R20, R15, 0x4, R20 ;  /* 0x000000040f147825 */ /* 0x004fca00078e0214 */
[----:B------:R5:W2:Y:S01]  /*0160*/  LDG.E.EL R14, desc[UR4][R20.64] ;  /* 0x00000004140e7981 */ /* 0x000aa2000c2e1900 */
[----:B----4-:R-:W-:-:S05]  /*0170*/  IMAD.WIDE R18, R15, 0x4, R18 ;  /* 0x000000040f127825 */ /* 0x010fca00078e0212 */
[----:B------:R4:W2:Y:S01]  /*0180*/  LDG.E.EL R13, desc[UR4][R18.64] ;  /* 0x00000004120d7981 */ /* 0x0008a2000c2e1900 */
[----:B-----5:R-:W-:-:S04]  /*0190*/  IMAD.WIDE R20, R15, 0x4, R22 ;  /* 0x000000040f147825 */ /* 0x020fc800078e0216 */
[----:B01----:R-:W-:Y:S01]  /*01a0*/  IMAD.WIDE R2, R0, 0x4, R2 ;  /* 0x0000000400027825 */ /* 0x003fe200078e0202 */
[----:B------:R-:W5:Y:S04]  /*01b0*/  LDG.E.EL R12, desc[UR4][R20.64] ;  /* 0x00000004140c7981 */ /* 0x000f68000c2e1900 */
[----:B------:R-:W5:Y:S01]  /*01c0*/  LDG.E.128 R4, desc[UR4][R2.64] ;  /* 0x0000000402047981 */ /* 0x000f62000c1e1d00 */
[----:B------:R-:W-:-:S04]  /*01d0*/  IMAD.WIDE R22, R15, 0x4, R16 ;  /* 0x000000040f167825 */ /* 0x000fc800078e0210 */
[----:B------:R-:W-:Y:S02]  /*01e0*/  IMAD.WIDE R16, R15, 0x4, R10 ;  /* 0x000000040f107825 */ /* 0x000fe400078e020a */
[----:B------:R-:W5:Y:S04]  /*01f0*/  LDG.E.EL R15, desc[UR4][R22.64] ;  /* 0x00000004160f7981 */ /* 0x000f68000c2e1900 */
[----:B------:R0:W5:Y:S01]  /*0200*/  LDG.E.EL R16, desc[UR4][R16.64] ;  /* 0x0000000410107981 */ /* 0x000162000c2e1900 */
[----:B---3--:R-:W-:-:S06]  /*0210*/  IMAD.WIDE R8, R0, 0x4, R8 ;  /* 0x0000000400087825 */ /* 0x008fcc00078e0208 */
[----:B------:R-:W3:Y:S01]  /*0220*/  LDG.E.128 R8, desc[UR4][R8.64] ;  /* 0x0000000408087981 */ /* 0x000ee2000c1e1d00 */
[----:B----4-:R-:W-:Y:S01]  /*0230*/  HFMA2.MMA R18, -RZ, RZ, 1.625, 0 ;  /* 0x3e800000ff127435 */ /* 0x010fe200000001ff */
[----:B--2---:R-:W-:-:S04]  /*0240*/  FADD R14, R14, 9.9999997473787516356e-06 ;  /* 0x3727c5ac0e0e7421 */ /* 0x004fc80000000000 */
[----:B------:R-:W1:Y:S02]  /*0250*/  MUFU.SQRT R24, R14 ;  /* 0x0000000e00187308 */ /* 0x000e640000002000 */
[C---:B-1----:R-:W-:Y:S02]  /*0260*/  FSETP.GT.AND P0, PT, R24.reuse, 8.50705917302346158658e+37, PT ;  /* 0x7e8000001800780b */ /* 0x042fe40003f04000 */
[----:B------:R-:W-:-:S11]  /*0270*/  FSETP.GEU.AND P1, PT, R24, 1.175494350822287508e-38, PT ;  /* 0x008000001800780b */ /* 0x000fd60003f2e000 */
[----:B------:R-:W-:-:S04]  /*0280*/  @P0 FMUL R24, R24, 0.25 ;  /* 0x3e80000018180820 */ /* 0x000fc80000400000 */
[----:B------:R-:W-:-:S06]  /*0290*/  @!P1 FMUL R24, R24, 16777216 ;  /* 0x4b80000018189820 */ /* 0x000fcc0000400000 */
[----:B------:R-:W1:Y:S01]  /*02a0*/  MUFU.RCP R24, R24 ;  /* 0x0000001800187308 */ /* 0x000e620000001000 */
[----:B0-----:R-:W-:Y:S01]  /*02b0*/  FSEL R17, R18, 1, P0 ;  /* 0x3f80000012117808 */ /* 0x001fe20000000000 */
[--C-:B-----5:R-:W-:Y:S01]  /*02c0*/  FADD R4, R4, R13.reuse ;  /* 0x0000000d04047221 */ /* 0x120fe20000000000 */
[--C-:B------:R-:W-:Y:S01]  /*02d0*/  FADD R5, R5, R13.reuse ;  /* 0x0000000d05057221 */ /* 0x100fe20000000000 */
[--C-:B------:R-:W-:Y:S01]  /*02e0*/  FADD R6, R6, R13.reuse ;  /* 0x0000000d06067221 */ /* 0x100fe20000000000 */
[----:B------:R-:W-:Y:S01]  /*02f0*/  FADD R7, R7, R13 ;  /* 0x0000000d07077221 */ /* 0x000fe20000000000 */
[----:B------:R-:W-:Y:S01]  /*0300*/  @!P1 FMUL R17, R17, 16777216 ;  /* 0x4b80000011119820 */ /* 0x000fe20000400000 */
[C---:B------:R-:W-:Y:S01]  /*0310*/  FADD R14, -R12.reuse, R4 ;  /* 0x000000040c0e7221 */ /* 0x040fe20000000100 */
[C---:B------:R-:W-:Y:S01]  /*0320*/  FADD R20, -R12.reuse, R5 ;  /* 0x000000050c147221 */ /* 0x040fe20000000100 */
[C---:B------:R-:W-:Y:S01]  /*0330*/  FADD R22, -R12.reuse, R6 ;  /* 0x000000060c167221 */ /* 0x040fe20000000100 */
[----:B------:R-:W-:Y:S01]  /*0340*/  FADD R12, -R12, R7 ;  /* 0x000000070c0c7221 */ /* 0x000fe20000000100 */
[----:B------:R-:W0:Y:S01]  /*0350*/  LDC.64 R18, c[0x0][0x248] ;  /* 0x00009200ff127b82 */ /* 0x000e220000000a00 */
[----:B-1----:R-:W-:-:S04]  /*0360*/  FMUL R17, R24, R17 ;  /* 0x0000001118117220 */ /* 0x002fc80000400000 */
[C---:B------:R-:W-:Y:S01]  /*0370*/  FMUL R14, R17.reuse, R14 ;  /* 0x0000000e110e7220 */ /* 0x040fe20000400000 */
[C---:B------:R-:W-:Y:S01]  /*0380*/  FMUL R21, R17.reuse, R20 ;  /* 0x0000001411157220 */ /* 0x040fe20000400000 */
[C---:B------:R-:W-:Y:S01]  /*0390*/  FMUL R13, R17.reuse, R22 ;  /* 0x00000016110d7220 */ /* 0x040fe20000400000 */
[----:B------:R-:W-:Y:S01]  /*03a0*/  FMUL R17, R17, R12 ;  /* 0x0000000c11117220 */ /* 0x000fe20000400000 */
[C-C-:B------:R-:W-:Y:S01]  /*03b0*/  FFMA R14, R15.reuse, R14, R16.reuse ;  /* 0x0000000e0f0e7223 */ /* 0x140fe20000000010 */
[C-C-:B------:R-:W-:Y:S01]  /*03c0*/  FFMA R21, R15.reuse, R21, R16.reuse ;  /* 0x000000150f157223 */ /* 0x140fe20000000010 */
[C-C-:B------:R-:W-:Y:S01]  /*03d0*/  FFMA R13, R15.reuse, R13, R16.reuse ;  /* 0x0000000d0f0d7223 */ /* 0x140fe20000000010 */
[----:B------:R-:W-:Y:S02]  /*03e0*/  FFMA R17, R15, R17, R16 ;  /* 0x000000110f117223 */ /* 0x000fe40000000010 */
[----:B------:R-:W-:Y:S02]  /*03f0*/  FSETP.GEU.AND P3, PT, R14, RZ, PT ;  /* 0x000000ff0e00720b */ /* 0x000fe40003f6e000 */
[----:B------:R-:W-:-:S02]  /*0400*/  FSETP.GEU.AND P2, PT, R21, RZ, PT ;  /* 0x000000ff1500720b */ /* 0x000fc40003f4e000 */
[----:B------:R-:W-:Y:S02]  /*0410*/  FSETP.GEU.AND P1, PT, R13, RZ, PT ;  /* 0x000000ff0d00720b */ /* 0x000fe40003f2e000 */
[----:B------:R-:W-:Y:S02]  /*0420*/  FSETP.GEU.AND P0, PT, R17, RZ, PT ;  /* 0x000000ff1100720b */ /* 0x000fe40003f0e000 */
[----:B------:R-:W-:Y:S02]  /*0430*/  FSEL R15, R14, RZ, P3 ;  /* 0x000000ff0e0f7208 */ /* 0x000fe40001800000 */
[----:B------:R-:W-:Y:S02]  /*0440*/  FSEL R12, R21, RZ, P2 ;  /* 0x000000ff150c7208 */ /* 0x000fe40001000000 */
[----:B------:R-:W-:Y:S02]  /*0450*/  FSEL R13, R13, RZ, P1 ;  /* 0x000000ff0d0d7208 */ /* 0x000fe40000800000 */
[----:B------:R-:W-:Y:S01]  /*0460*/  FSEL R14, R17, RZ, P0 ;  /* 0x000000ff110e7208 */ /* 0x000fe20000000000 */
[----:B---3--:R-:W-:Y:S01]  /*0470*/  FADD R8, R8, R15 ;  /* 0x0000000f08087221 */ /* 0x008fe20000000000 */
[----:B------:R-:W-:Y:S01]  /*0480*/  FADD R9, R9, R12 ;  /* 0x0000000c09097221 */ /* 0x000fe20000000000 */
[----:B------:R-:W-:-:S02]  /*0490*/  FADD R10, R10, R13 ;  /* 0x0000000d0a0a7221 */ /* 0x000fc40000000000 */
[----:B------:R-:W-:Y:S01]  /*04a0*/  FADD R11, R11, R14 ;  /* 0x0000000e0b0b7221 */ /* 0x000fe20000000000 */
[----:B0-----:R-:W-:-:S04]  /*04b0*/  IMAD.WIDE R18, R0, 0x4, R18 ;  /* 0x0000000400127825 */ /* 0x001fc800078e0212 */
[----:B------:R-:W-:Y:S01]  /*04c0*/  FMUL R8, R8, 0.5 ;  /* 0x3f00000008087820 */ /* 0x000fe20000400000 */
[----:B------:R-:W-:Y:S01]  /*04d0*/  FMUL R9, R9, 0.5 ;  /* 0x3f00000009097820 */ /* 0x000fe20000400000 */
[----:B------:R-:W-:Y:S01]  /*04e0*/  FMUL R10, R10, 0.5 ;  /* 0x3f0000000a0a7820 */ /* 0x000fe20000400000 */
[----:B------:R-:W-:Y:S01]  /*04f0*/  FMUL R11, R11, 0.5 ;  /* 0x3f0000000b0b7820 */ /* 0x000fe20000400000 */
[----:B------:R-:W-:Y:S04]  /*0500*/  STG.E.128 desc[UR4][R2.64], R4 ;  /* 0x0000000402007986 */ /* 0x000fe8000c101d04 */
[----:B------:R-:W-:Y:S01]  /*0510*/  STG.E.128 desc[UR4][R18.64], R8 ;  /* 0x0000000812007986 */ /* 0x000fe2000c101d04 */
[----:B------:R-:W-:Y:S05]  /*0520*/  EXIT ;  /* 0x000000000000794d */ /* 0x000fea0003800000 */
.L_x_0:
[----:B------:R-:W-:-:S00]  /*0530*/  BRA `(.L_x_0) ;  /* 0xfffffffc00fc7947 */ /* 0x000fc0000383ffff */
[----:B------:R-:W-:-:S00]  /*0540*/  NOP ;  /* 0x0000000000007918 */ /* 0x000fc00000000000 */
        /* <DEDUP_REMOVED lines=11> */
.L_x_1:


//--------------------- .nv.global.init           --------------------------
	.section	.nv.global.init,"aw",@progbits
.nv.global.init:
	.type		_$_str,@object
	.size		_$_str,(_$_str_$_2 - _$_str)
_$_str:
        /*0000*/ 	.byte	0x5f, 0x5f, 0x43, 0x55, 0x44, 0x41, 0x5f, 0x46, 0x54, 0x5a, 0x00
	.type		_$_str_$_2,@object
	.size		_$_str_$_2,(.L_1 - _$_str_$_2)
_$_str_$_2:
        /*000b*/ 	.byte	0x5f, 0x5f, 0x43, 0x55, 0x44, 0x41, 0x5f, 0x50, 0x52, 0x45, 0x43, 0x5f, 0x53, 0x51, 0x52, 0x54
        /*001b*/ 	.byte	0x00
.L_1:


//--------------------- .nv.constant0.triton_poi_fused__native_batch_norm_legit_no_training_add_convolution_div_relu_20 --------------------------
	.section	.nv.constant0.triton_poi_fused__native_batch_norm_legit_no_training_add_convolution_div_relu_20,"a",@progbits
	.sectionflags	@""
	.align	4
.nv.constant0.triton_poi_fused__native_batch_norm_legit_no_training_add_convolution_div_relu_20:
	.zero		596
